	.headerflags	@"EF_CUDA_TEXMODE_UNIFIED EF_CUDA_64BIT_ADDRESS EF_CUDA_ACCELERATORS EF_CUDA_SM90 EF_CUDA_VIRTUAL_SM(EF_CUDA_SM90)"
	.elftype	@"ET_EXEC"


//--------------------- .nv.info                  --------------------------
	.section	.nv.info,"",@"SHT_CUDA_INFO"
	.align	4


	//----- nvinfo : EIATTR_REGCOUNT
	.align		4
        /*0000*/ 	.byte	0x04, 0x2f
        /*0002*/ 	.short	(.L_1 - .L_0)
	.align		4
.L_0:
        /*0004*/ 	.word	index@(triton_poi_fused_convolution_15)
        /*0008*/ 	.word	0x0000000c


	//----- nvinfo : EIATTR_MIN_STACK_SIZE
	.align		4
.L_1:
        /*000c*/ 	.byte	0x04, 0x12
        /*000e*/ 	.short	(.L_3 - .L_2)
	.align		4
.L_2:
        /*0010*/ 	.word	index@(triton_poi_fused_convolution_15)
        /*0014*/ 	.word	0x00000000


	//----- nvinfo : EIATTR_FRAME_SIZE
	.align		4
.L_3:
        /*0018*/ 	.byte	0x04, 0x11
        /*001a*/ 	.short	(.L_5 - .L_4)
	.align		4
.L_4:
        /*001c*/ 	.word	index@(triton_poi_fused_convolution_15)
        /*0020*/ 	.word	0x00000000


	//----- nvinfo : EIATTR_MIN_STACK_SIZE
	.align		4
.L_5:
        /*0024*/ 	.byte	0x04, 0x12
        /*0026*/ 	.short	(.L_7 - .L_6)
	.align		4
.L_6:
        /*0028*/ 	.word	index@(triton_poi_fused_convolution_15)
        /*002c*/ 	.word	0x00000000
.L_7:


//--------------------- .nv.info.triton_poi_fused_convolution_15 --------------------------
	.section	.nv.info.triton_poi_fused_convolution_15,"",@"SHT_CUDA_INFO"
	.sectionflags	@""
	.align	4


	//----- nvinfo : EIATTR_CUDA_API_VERSION
	.align		4
        /*0000*/ 	.byte	0x04, 0x37
        /*0002*/ 	.short	(.L_9 - .L_8)
.L_8:
        /*0004*/ 	.word	0x0000007c


	//----- nvinfo : EIATTR_KPARAM_INFO
	.align		4
.L_9:
        /*0008*/ 	.byte	0x04, 0x17
        /*000a*/ 	.short	(.L_11 - .L_10)
.L_10:
        /*000c*/ 	.word	0x00000000
        /*0010*/ 	.short	0x0002
        /*0012*/ 	.short	0x0010
        /*0014*/ 	.byte	0x00, 0xf0, 0x11, 0x00


	//----- nvinfo : EIATTR_KPARAM_INFO
	.align		4
.L_11:
        /*0018*/ 	.byte	0x04, 0x17
        /*001a*/ 	.short	(.L_13 - .L_12)
.L_12:
        /*001c*/ 	.word	0x00000000
        /*0020*/ 	.short	0x0001
        /*0022*/ 	.short	0x0008
        /*0024*/ 	.byte	0x00, 0xf4, 0x21, 0x00


	//----- nvinfo : EIATTR_KPARAM_INFO
	.align		4
.L_13:
        /*0028*/ 	.byte	0x04, 0x17
        /*002a*/ 	.short	(.L_15 - .L_14)
.L_14:
        /*002c*/ 	.word	0x00000000
        /*0030*/ 	.short	0x0000
        /*0032*/ 	.short	0x0000
        /*0034*/ 	.byte	0x00, 0xf4, 0x21, 0x00


	//----- nvinfo : EIATTR_SPARSE_MMA_MASK
	.align		4
.L_15:
        /*0038*/ 	.byte	0x03, 0x50
        /*003a*/ 	.short	0x0000


	//----- nvinfo : EIATTR_MAXREG_COUNT
	.align		4
        /*003c*/ 	.byte	0x03, 0x1b
        /*003e*/ 	.short	0x00ff


	//----- nvinfo : EIATTR_EXIT_INSTR_OFFSETS
	.align		4
        /*0040*/ 	.byte	0x04, 0x1c
        /*0042*/ 	.short	(.L_17 - .L_16)


	//   ....[0]....
.L_16:
        /*0044*/ 	.word	0x00000170


	//   ....[1]....
        /*0048*/ 	.word	0x00000190


	//----- nvinfo : EIATTR_REQNTID
	.align		4
.L_17:
        /*004c*/ 	.byte	0x04, 0x10
        /*004e*/ 	.short	(.L_19 - .L_18)
.L_18:
        /*0050*/ 	.word	0x00000080
        /*0054*/ 	.word	0x00000001
        /*0058*/ 	.word	0x00000001


	//----- nvinfo : EIATTR_CBANK_PARAM_SIZE
	.align		4
.L_19:
        /*005c*/ 	.byte	0x03, 0x19
        /*005e*/ 	.short	0x0014


	//----- nvinfo : EIATTR_PARAM_CBANK
	.align		4
        /*0060*/ 	.byte	0x04, 0x0a
        /*0062*/ 	.short	(.L_21 - .L_20)
	.align		4
.L_20:
        /*0064*/ 	.word	index@(.nv.constant0.triton_poi_fused_convolution_15)
        /*0068*/ 	.short	0x0210
        /*006a*/ 	.short	0x0014


	//----- nvinfo : EIATTR_SW_WAR
	.align		4
.L_21:
        /*006c*/ 	.byte	0x04, 0x36
        /*006e*/ 	.short	(.L_23 - .L_22)
.L_22:
        /*0070*/ 	.word	0x00000008
.L_23:


//--------------------- .nv.callgraph             --------------------------
	.section	.nv.callgraph,"",@"SHT_CUDA_CALLGRAPH"
	.align	4
	.sectionentsize	8
	.align		4
        /*0000*/ 	.word	0x00000000
	.align		4
        /*0004*/ 	.word	0xffffffff
	.align		4
        /*0008*/ 	.word	0x00000000
	.align		4
        /*000c*/ 	.word	0xfffffffe
	.align		4
        /*0010*/ 	.word	0x00000000
	.align		4
        /*0014*/ 	.word	0xfffffffd
	.align		4
        /*0018*/ 	.word	0x00000000
	.align		4
        /*001c*/ 	.word	0xfffffffc


//--------------------- .text.triton_poi_fused_convolution_15 --------------------------
	.section	.text.triton_poi_fused_convolution_15,"ax",@progbits
	.align	128
        .global         triton_poi_fused_convolution_15
        .type           triton_poi_fused_convolution_15,@function
        .size           triton_poi_fused_convolution_15,(.L_x_1 - triton_poi_fused_convolution_15)
        .other          triton_poi_fused_convolution_15,@"STO_CUDA_ENTRY STV_DEFAULT"
triton_poi_fused_convolution_15:
.text.triton_poi_fused_convolution_15:
[----:B------:R-:W0:Y:S02]  /*0000*/  LDC R1, c[0x0][0x28] ;  /* 0x00000a00ff017b82 */ /* 0x000e240000000800 */
[----:B------:R-:W1:Y:S01]  /*0010*/  S2R R0, SR_TID.X ;  /* 0x0000000000007919 */ /* 0x000e620000002100 */
[----:B------:R-:W2:Y:S01]  /*0020*/  LDC.64 R2, c[0x0][0x210] ;  /* 0x00008400ff027b82 */ /* 0x000ea20000000a00 */
[----:B------:R-:W-:Y:S01]  /*0030*/  ULDC.64 UR4, c[0x0][0x208] ;  /* 0x0000820000047ab9 */ /* 0x000fe20000000a00 */
[----:B------:R-:W3:Y:S06]  /*0040*/  S2R R7, SR_CTAID.X ;  /* 0x0000000000077919 */ /* 0x000eec0000002500 */
[----:B------:R-:W4:Y:S01]  /*0050*/  LDC.64 R4, c[0x0][0x218] ;  /* 0x00008600ff047b82 */ /* 0x000f220000000a00 */
[----:B-1----:R-:W-:Y:S01]  /*0060*/  IMAD.SHL.U32 R0, R0, 0x2, RZ ;  /* 0x0000000200007824 */ /* 0x002fe200078e00ff */
[----:B---3--:R-:W-:-:S04]  /*0070*/  SHF.R.S32.HI R6, RZ, 0x17, R7 ;  /* 0x00000017ff067819 */ /* 0x008fc80000011407 */
[----:B------:R-:W-:-:S05]  /*0080*/  LOP3.LUT R0, R0, 0xfe, RZ, 0xc0, !PT ;  /* 0x000000fe00007812 */ /* 0x000fca00078ec0ff */
[----:B------:R-:W-:Y:S01]  /*0090*/  IMAD R7, R7, 0x100, R0 ;  /* 0x0000010007077824 */ /* 0x000fe200078e0200 */
[----:B------:R-:W-:-:S03]  /*00a0*/  SGXT R0, R6, 0x1 ;  /* 0x000000010600781a */ /* 0x000fc60000000200 */
[C---:B--2---:R-:W-:Y:S01]  /*00b0*/  IMAD.WIDE R2, R7.reuse, 0x4, R2 ;  /* 0x0000000407027825 */ /* 0x044fe200078e0202 */
[----:B------:R-:W-:Y:S02]  /*00c0*/  LEA.HI R0, R0, R7, RZ, 0x8 ;  /* 0x0000000700007211 */ /* 0x000fe400078f40ff */
[----:B------:R-:W-:Y:S02]  /*00d0*/  ISETP.GE.AND P0, PT, R7, 0x400, PT ;  /* 0x000004000700780c */ /* 0x000fe40003f06270 */
[----:B------:R-:W-:-:S05]  /*00e0*/  LOP3.LUT R0, R0, 0xffffff00, RZ, 0xc0, !PT ;  /* 0xffffff0000007812 */ /* 0x000fca00078ec0ff */
[----:B------:R-:W-:Y:S01]  /*00f0*/  IMAD.IADD R9, R7, 0x1, -R0 ;  /* 0x0000000107097824 */ /* 0x000fe200078e0a00 */
[----:B------:R-:W-:-:S03]  /*0100*/  CS2R R6, SRZ ;  /* 0x0000000000067805 */ /* 0x000fc6000001ff00 */
[----:B----4-:R-:W-:Y:S01]  /*0110*/  IMAD.WIDE R4, R9, 0x4, R4 ;  /* 0x0000000409047825 */ /* 0x010fe200078e0204 */
[----:B------:R-:W-:Y:S02]  /*0120*/  CS2R R8, SRZ ;  /* 0x0000000000087805 */ /* 0x000fe4000001ff00 */
[----:B------:R-:W2:Y:S04]  /*0130*/  @!P0 LDG.E.64 R6, desc[UR4][R2.64] ;  /* 0x0000000402068981 */ /* 0x000ea8000c1e1b00 */
[----:B------:R-:W2:Y:S02]  /*0140*/  @!P0 LDG.E.EL.64 R8, desc[UR4][R4.64] ;  /* 0x0000000404088981 */ /* 0x000ea4000c2e1b00 */
[----:B--2---:R-:W-:Y:S01]  /*0150*/  FADD R6, R8, R6 ;  /* 0x0000000608067221 */ /* 0x004fe20000000000 */
[----:B------:R-:W-:Y:S01]  /*0160*/  FADD R7, R9, R7 ;  /* 0x0000000709077221 */ /* 0x000fe20000000000 */
[----:B------:R-:W-:Y:S06]  /*0170*/  @P0 EXIT ;  /* 0x000000000000094d */ /* 0x000fec0003800000 */
[----:B------:R-:W-:Y:S01]  /*0180*/  STG.E.64 desc[UR4][R2.64], R6 ;  /* 0x0000000602007986 */ /* 0x000fe2000c101b04 */
[----:B------:R-:W-:Y:S05]  /*0190*/  EXIT ;  /* 0x000000000000794d */ /* 0x000fea0003800000 */
.L_x_0:
[----:B------:R-:W-:-:S00]  /*01a0*/  BRA `(.L_x_0) ;  /* 0xfffffffc00fc7947 */ /* 0x000fc0000383ffff */
[----:B------:R-:W-:-:S00]  /*01b0*/  NOP ;  /* 0x0000000000007918 */ /* 0x000fc00000000000 */
        /* <DEDUP_REMOVED lines=12> */
.L_x_1:


//--------------------- .nv.constant0.triton_poi_fused_convolution_15 --------------------------
	.section	.nv.constant0.triton_poi_fused_convolution_15,"a",@progbits
	.sectionflags	@""
	.align	4
.nv.constant0.triton_poi_fused_convolution_15:
	.zero		548
